//
// Generated by NVIDIA NVVM Compiler
//
// Compiler Build ID: CL-36424714
// Cuda compilation tools, release 13.0, V13.0.88
// Based on NVVM 20.0.0
//

.version 9.0
.target sm_100
.address_size 64

	// .globl	_Z18grid_stride_kernelPfPKfi

.visible .entry _Z18grid_stride_kernelPfPKfi(
	.param .u64 .ptr .align 1 _Z18grid_stride_kernelPfPKfi_param_0,
	.param .u64 .ptr .align 1 _Z18grid_stride_kernelPfPKfi_param_1,
	.param .u32 _Z18grid_stride_kernelPfPKfi_param_2
)
{
	.reg .pred 	%p<3>;
	.reg .b32 	%r<13>;
	.reg .b32 	%f<15>;
	.reg .b64 	%rd<8>;

	ld.param.u64 	%rd3, [_Z18grid_stride_kernelPfPKfi_param_0];
	ld.param.u64 	%rd4, [_Z18grid_stride_kernelPfPKfi_param_1];
	ld.param.u32 	%r6, [_Z18grid_stride_kernelPfPKfi_param_2];
	mov.u32 	%r7, %ctaid.x;
	mov.u32 	%r1, %ntid.x;
	mov.u32 	%r8, %tid.x;
	mad.lo.s32 	%r12, %r7, %r1, %r8;
	setp.ge.s32 	%p1, %r12, %r6;
	@%p1 bra 	$L__BB0_3;
	mov.u32 	%r9, %nctaid.x;
	mul.lo.s32 	%r3, %r1, %r9;
	cvta.to.global.u64 	%rd1, %rd4;
	cvta.to.global.u64 	%rd2, %rd3;
$L__BB0_2:
	mul.wide.s32 	%rd5, %r12, 4;
	add.s64 	%rd6, %rd1, %rd5;
	ld.global.f32 	%f1, [%rd6];
	fma.rn.f32 	%f2, %f1, 0fBBBB989D, 0f3F000000;
	cvt.sat.f32.f32 	%f3, %f2;
	mov.f32 	%f4, 0f4B400001;
	mov.f32 	%f5, 0f437C0000;
	fma.rm.f32 	%f6, %f3, %f5, %f4;
	add.f32 	%f7, %f6, 0fCB40007F;
	neg.f32 	%f8, %f7;
	fma.rn.f32 	%f9, %f1, 0fBFB8AA3B, %f8;
	fma.rn.f32 	%f10, %f1, 0fB2A57060, %f9;
	mov.b32 	%r10, %f6;
	shl.b32 	%r11, %r10, 23;
	mov.b32 	%f11, %r11;
	ex2.approx.ftz.f32 	%f12, %f10;
	fma.rn.f32 	%f13, %f12, %f11, 0f3F800000;
	div.rn.f32 	%f14, %f1, %f13;
	add.s64 	%rd7, %rd2, %rd5;
	st.global.f32 	[%rd7], %f14;
	add.s32 	%r12, %r12, %r3;
	setp.lt.s32 	%p2, %r12, %r6;
	@%p2 bra 	$L__BB0_2;
$L__BB0_3:
	ret;

}


// ===== COMPILED SASS (sm_100) =====

	.target	sm_100

	.elftype	@"ET_EXEC"


//--------------------- .note.nv.tkinfo           --------------------------
	.section	.note.nv.tkinfo,"",@"SHT_NOTE"
	.sectionflags	@"SHF_NOTE_NV_TKINFO"
	.tkinfo
        /*0018*/ 	.word	0x00000002
        /*0030*/ 	.string	""
        /*0030*/ 	.string	"ptxas"
        /*0030*/ 	.string	"Cuda compilation tools, release 13.0, V13.0.88"
        /*0030*/ 	.string	"Build cuda_13.0.r13.0/compiler.36424714_0"
        /*0030*/ 	.string	"-arch sm_100 -m 64 "



//--------------------- .note.nv.cuinfo           --------------------------
	.section	.note.nv.cuinfo,"",@"SHT_NOTE"
	.sectionflags	@"SHF_NOTE_NV_CUINFO"
        /*0018*/ 	.short	0x0002
        /*001a*/ 	.short	0x0064
        /*001c*/ 	.short	0x0082
	.zero		2


//--------------------- .nv.info                  --------------------------
	.section	.nv.info,"",@"SHT_CUDA_INFO"
	.align	4


	//----- nvinfo : EIATTR_REGCOUNT
	.align		4
        /*0000*/ 	.byte	0x04, 0x2f
        /*0002*/ 	.short	(.L_1 - .L_0)
	.align		4
.L_0:
        /*0004*/ 	.word	index@(_Z18grid_stride_kernelPfPKfi)
        /*0008*/ 	.word	0x00000015


	//----- nvinfo : EIATTR_FRAME_SIZE
	.align		4
.L_1:
        /*000c*/ 	.byte	0x04, 0x11
        /*000e*/ 	.short	(.L_3 - .L_2)
	.align		4
.L_2:
        /*0010*/ 	.word	index@($__internal_0_$__cuda_sm3x_div_rn_noftz_f32_slowpath)
        /*0014*/ 	.word	0x00000000


	//----- nvinfo : EIATTR_FRAME_SIZE
	.align		4
.L_3:
        /*0018*/ 	.byte	0x04, 0x11
        /*001a*/ 	.short	(.L_5 - .L_4)
	.align		4
.L_4:
        /*001c*/ 	.word	index@(_Z18grid_stride_kernelPfPKfi)
        /*0020*/ 	.word	0x00000000


	//----- nvinfo : EIATTR_MIN_STACK_SIZE
	.align		4
.L_5:
        /*0024*/ 	.byte	0x04, 0x12
        /*0026*/ 	.short	(.L_7 - .L_6)
	.align		4
.L_6:
        /*0028*/ 	.word	index@(_Z18grid_stride_kernelPfPKfi)
        /*002c*/ 	.word	0x00000000
.L_7:


//--------------------- .nv.compat                --------------------------
	.section	.nv.compat,"",@"SHT_CUDA_COMPAT_INFO"
	.align	4
        /*0000*/ 	.byte	0x02, 0x09, 0x00, 0x00, 0x02, 0x02, 0x01, 0x00, 0x02, 0x05, 0x05, 0x00, 0x03, 0x07, 0x01, 0x01
        /*0010*/ 	.byte	0x02, 0x03, 0x00, 0x00, 0x02, 0x06, 0x01, 0x00, 0x04, 0x0b, 0x08, 0x00, 0x01, 0x00, 0x00, 0x00
        /*0020*/ 	.byte	0x00, 0x00, 0x00, 0x00


//--------------------- .nv.info._Z18grid_stride_kernelPfPKfi --------------------------
	.section	.nv.info._Z18grid_stride_kernelPfPKfi,"",@"SHT_CUDA_INFO"
	.sectionflags	@""
	.align	4


	//----- nvinfo : EIATTR_CUDA_API_VERSION
	.align		4
        /*0000*/ 	.byte	0x04, 0x37
        /*0002*/ 	.short	(.L_9 - .L_8)
.L_8:
        /*0004*/ 	.word	0x00000082


	//----- nvinfo : EIATTR_KPARAM_INFO
	.align		4
.L_9:
        /*0008*/ 	.byte	0x04, 0x17
        /*000a*/ 	.short	(.L_11 - .L_10)
.L_10:
        /*000c*/ 	.word	0x00000000
        /*0010*/ 	.short	0x0002
        /*0012*/ 	.short	0x0010
        /*0014*/ 	.byte	0x00, 0xf0, 0x11, 0x00


	//----- nvinfo : EIATTR_KPARAM_INFO
	.align		4
.L_11:
        /*0018*/ 	.byte	0x04, 0x17
        /*001a*/ 	.short	(.L_13 - .L_12)
.L_12:
        /*001c*/ 	.word	0x00000000
        /*0020*/ 	.short	0x0001
        /*0022*/ 	.short	0x0008
        /*0024*/ 	.byte	0x00, 0xf5, 0x21, 0x00


	//----- nvinfo : EIATTR_KPARAM_INFO
	.align		4
.L_13:
        /*0028*/ 	.byte	0x04, 0x17
        /*002a*/ 	.short	(.L_15 - .L_14)
.L_14:
        /*002c*/ 	.word	0x00000000
        /*0030*/ 	.short	0x0000
        /*0032*/ 	.short	0x0000
        /*0034*/ 	.byte	0x00, 0xf5, 0x21, 0x00


	//----- nvinfo : EIATTR_SPARSE_MMA_MASK
	.align		4
.L_15:
        /*0038*/ 	.byte	0x03, 0x50
        /*003a*/ 	.short	0x0000


	//----- nvinfo : EIATTR_MAXREG_COUNT
	.align		4
        /*003c*/ 	.byte	0x03, 0x1b
        /*003e*/ 	.short	0x00ff


	//----- nvinfo : EIATTR_MERCURY_ISA_VERSION
	.align		4
        /*0040*/ 	.byte	0x03, 0x5f
        /*0042*/ 	.short	0x0101


	//----- nvinfo : EIATTR_VRC_CTA_INIT_COUNT
	.align		4
        /*0044*/ 	.byte	0x02, 0x4a
	.zero		1
	.zero		1


	//----- nvinfo : EIATTR_EXIT_INSTR_OFFSETS
	.align		4
        /*0048*/ 	.byte	0x04, 0x1c
        /*004a*/ 	.short	(.L_17 - .L_16)


	//   ....[0]....
.L_16:
        /*004c*/ 	.word	0x00000070


	//   ....[1]....
        /*0050*/ 	.word	0x000002d0


	//----- nvinfo : EIATTR_CRS_STACK_SIZE
	.align		4
.L_17:
        /*0054*/ 	.byte	0x04, 0x1e
        /*0056*/ 	.short	(.L_19 - .L_18)
.L_18:
        /*0058*/ 	.word	0x00000000


	//----- nvinfo : EIATTR_CBANK_PARAM_SIZE
	.align		4
.L_19:
        /*005c*/ 	.byte	0x03, 0x19
        /*005e*/ 	.short	0x0014


	//----- nvinfo : EIATTR_PARAM_CBANK
	.align		4
        /*0060*/ 	.byte	0x04, 0x0a
        /*0062*/ 	.short	(.L_21 - .L_20)
	.align		4
.L_20:
        /*0064*/ 	.word	index@(.nv.constant0._Z18grid_stride_kernelPfPKfi)
        /*0068*/ 	.short	0x0380
        /*006a*/ 	.short	0x0014


	//----- nvinfo : EIATTR_SW_WAR
	.align		4
.L_21:
        /*006c*/ 	.byte	0x04, 0x36
        /*006e*/ 	.short	(.L_23 - .L_22)
.L_22:
        /*0070*/ 	.word	0x00000008
.L_23:


//--------------------- .nv.callgraph             --------------------------
	.section	.nv.callgraph,"",@"SHT_CUDA_CALLGRAPH"
	.align	4
	.sectionentsize	8
	.align		4
        /*0000*/ 	.word	0x00000000
	.align		4
        /*0004*/ 	.word	0xffffffff
	.align		4
        /*0008*/ 	.word	0x00000000
	.align		4
        /*000c*/ 	.word	0xfffffffe
	.align		4
        /*0010*/ 	.word	0x00000000
	.align		4
        /*0014*/ 	.word	0xfffffffd
	.align		4
        /*0018*/ 	.word	0x00000000
	.align		4
        /*001c*/ 	.word	0xfffffffc


//--------------------- .text._Z18grid_stride_kernelPfPKfi --------------------------
	.section	.text._Z18grid_stride_kernelPfPKfi,"ax",@progbits
	.align	128
        .global         _Z18grid_stride_kernelPfPKfi
        .type           _Z18grid_stride_kernelPfPKfi,@function
        .size           _Z18grid_stride_kernelPfPKfi,(.L_x_15 - _Z18grid_stride_kernelPfPKfi)
        .other          _Z18grid_stride_kernelPfPKfi,@"STO_CUDA_ENTRY STV_DEFAULT"
_Z18grid_stride_kernelPfPKfi:
.text._Z18grid_stride_kernelPfPKfi:
[----:B------:R-:W-:Y:S01]  /*0000*/  LDC R1, c[0x0][0x37c] ;  /* 0x0000df00ff017b82 */ /* 0x000fe20000000800 */
[----:B------:R-:W0:Y:S07]  /*0010*/  S2R R9, SR_TID.X ;  /* 0x0000000000097919 */ /* 0x000e2e0000002100 */
[----:B------:R-:W0:Y:S01]  /*0020*/  S2UR UR4, SR_CTAID.X ;  /* 0x00000000000479c3 */ /* 0x000e220000002500 */
[----:B------:R-:W1:Y:S07]  /*0030*/  LDCU UR5, c[0x0][0x390] ;  /* 0x00007200ff0577ac */ /* 0x000e6e0008000800 */
[----:B------:R-:W0:Y:S02]  /*0040*/  LDC R2, c[0x0][0x360] ;  /* 0x0000d800ff027b82 */ /* 0x000e240000000800 */
[----:B0-----:R-:W-:-:S05]  /*0050*/  IMAD R9, R2, UR4, R9 ;  /* 0x0000000402097c24 */ /* 0x001fca000f8e0209 */
[----:B-1----:R-:W-:-:S13]  /*0060*/  ISETP.GE.AND P0, PT, R9, UR5, PT ;  /* 0x0000000509007c0c */ /* 0x002fda000bf06270 */
[----:B------:R-:W-:Y:S05]  /*0070*/  @P0 EXIT ;  /* 0x000000000000094d */ /* 0x000fea0003800000 */
[----:B------:R-:W0:Y:S01]  /*0080*/  LDC.64 R4, c[0x0][0x388] ;  /* 0x0000e200ff047b82 */ /* 0x000e220000000a00 */
[----:B------:R-:W1:Y:S01]  /*0090*/  LDCU UR4, c[0x0][0x370] ;  /* 0x00006e00ff0477ac */ /* 0x000e620008000800 */
[----:B------:R-:W2:Y:S06]  /*00a0*/  LDCU.64 UR6, c[0x0][0x358] ;  /* 0x00006b00ff0677ac */ /* 0x000eac0008000a00 */
[----:B------:R-:W3:Y:S01]  /*00b0*/  LDC.64 R6, c[0x0][0x380] ;  /* 0x0000e000ff067b82 */ /* 0x000ee20000000a00 */
[----:B------:R-:W4:Y:S01]  /*00c0*/  LDCU UR5, c[0x0][0x390] ;  /* 0x00007200ff0577ac */ /* 0x000f220008000800 */
[----:B-1----:R-:W-:-:S07]  /*00d0*/  IMAD R2, R2, UR4, RZ ;  /* 0x0000000402027c24 */ /* 0x002fce000f8e02ff */
.L_x_2:
[----:B01----:R-:W-:-:S05]  /*00e0*/  IMAD.WIDE R10, R9, 0x4, R4 ;  /* 0x00000004090a7825 */ /* 0x003fca00078e0204 */
[----:B--2---:R0:W2:Y:S01]  /*00f0*/  LDG.E R0, desc[UR6][R10.64] ;  /* 0x000000060a007981 */ /* 0x0040a2000c1e1900 */
[----:B------:R-:W-:Y:S01]  /*0100*/  IMAD.MOV.U32 R3, RZ, RZ, 0x3bbb989d ;  /* 0x3bbb989dff037424 */ /* 0x000fe200078e00ff */
[----:B------:R-:W-:Y:S01]  /*0110*/  BSSY.RECONVERGENT B0, `(.L_x_0) ;  /* 0x0000018000007945 */ /* 0x000fe20003800200 */
[----:B------:R-:W-:Y:S02]  /*0120*/  IMAD.MOV.U32 R8, RZ, RZ, 0x437c0000 ;  /* 0x437c0000ff087424 */ /* 0x000fe400078e00ff */
[--C-:B0-----:R-:W-:Y:S02]  /*0130*/  IMAD.MOV.U32 R11, RZ, RZ, R9.reuse ;  /* 0x000000ffff0b7224 */ /* 0x101fe400078e0009 */
[----:B------:R-:W-:-:S05]  /*0140*/  IMAD.IADD R9, R2, 0x1, R9 ;  /* 0x0000000102097824 */ /* 0x000fca00078e0209 */
[----:B----4-:R-:W-:Y:S01]  /*0150*/  ISETP.GE.AND P2, PT, R9, UR5, PT ;  /* 0x0000000509007c0c */ /* 0x010fe2000bf46270 */
[----:B--2---:R-:W-:-:S04]  /*0160*/  FFMA.SAT R3, R0, -R3, 0.5 ;  /* 0x3f00000000037423 */ /* 0x004fc80000002803 */
[----:B------:R-:W-:-:S04]  /*0170*/  FFMA.RM R3, R3, R8, 12582913 ;  /* 0x4b40000103037423 */ /* 0x000fc80000004008 */
[C---:B------:R-:W-:Y:S01]  /*0180*/  FADD R13, R3.reuse, -12583039 ;  /* 0xcb40007f030d7421 */ /* 0x040fe20000000000 */
[----:B------:R-:W-:-:S03]  /*0190*/  IMAD.SHL.U32 R3, R3, 0x800000, RZ ;  /* 0x0080000003037824 */ /* 0x000fc600078e00ff */
[----:B------:R-:W-:-:S04]  /*01a0*/  FFMA R13, R0, -1.4426950216293334961, -R13 ;  /* 0xbfb8aa3b000d7823 */ /* 0x000fc8000000080d */
[----:B------:R-:W-:-:S04]  /*01b0*/  FFMA R13, R0, -1.925963033500011079e-08, R13 ;  /* 0xb2a57060000d7823 */ /* 0x000fc8000000000d */
[----:B------:R-:W0:Y:S02]  /*01c0*/  MUFU.EX2 R8, R13 ;  /* 0x0000000d00087308 */ /* 0x000e240000000800 */
[----:B0-----:R-:W-:-:S06]  /*01d0*/  FFMA R14, R3, R8, 1 ;  /* 0x3f800000030e7423 */ /* 0x001fcc0000000008 */
[----:B------:R-:W0:Y:S08]  /*01e0*/  MUFU.RCP R3, R14 ;  /* 0x0000000e00037308 */ /* 0x000e300000001000 */
[----:B------:R-:W1:Y:S01]  /*01f0*/  FCHK P0, R0, R14 ;  /* 0x0000000e00007302 */ /* 0x000e620000000000 */
[----:B0-----:R-:W-:-:S04]  /*0200*/  FFMA R8, -R14, R3, 1 ;  /* 0x3f8000000e087423 */ /* 0x001fc80000000103 */
[----:B------:R-:W-:-:S04]  /*0210*/  FFMA R3, R3, R8, R3 ;  /* 0x0000000803037223 */ /* 0x000fc80000000003 */
[----:B------:R-:W-:-:S04]  /*0220*/  FFMA R8, R0, R3, RZ ;  /* 0x0000000300087223 */ /* 0x000fc800000000ff */
[----:B------:R-:W-:-:S04]  /*0230*/  FFMA R10, -R14, R8, R0 ;  /* 0x000000080e0a7223 */ /* 0x000fc80000000100 */
[----:B------:R-:W-:Y:S01]  /*0240*/  FFMA R3, R3, R10, R8 ;  /* 0x0000000a03037223 */ /* 0x000fe20000000008 */
[----:B-1----:R-:W-:Y:S06]  /*0250*/  @!P0 BRA `(.L_x_1) ;  /* 0x00000000000c8947 */ /* 0x002fec0003800000 */
[----:B------:R-:W-:-:S07]  /*0260*/  MOV R8, 0x280 ;  /* 0x0000028000087802 */ /* 0x000fce0000000f00 */
[----:B---3--:R-:W-:Y:S05]  /*0270*/  CALL.REL.NOINC `($__internal_0_$__cuda_sm3x_div_rn_noftz_f32_slowpath) ;  /* 0x0000000000187944 */ /* 0x008fea0003c00000 */
[----:B------:R-:W-:-:S07]  /*0280*/  IMAD.MOV.U32 R3, RZ, RZ, R0 ;  /* 0x000000ffff037224 */ /* 0x000fce00078e0000 */
.L_x_1:
[----:B------:R-:W-:Y:S05]  /*0290*/  BSYNC.RECONVERGENT B0 ;  /* 0x0000000000007941 */ /* 0x000fea0003800200 */
.L_x_0:
[----:B---3--:R-:W-:-:S05]  /*02a0*/  IMAD.WIDE R10, R11, 0x4, R6 ;  /* 0x000000040b0a7825 */ /* 0x008fca00078e0206 */
[----:B------:R1:W-:Y:S01]  /*02b0*/  STG.E desc[UR6][R10.64], R3 ;  /* 0x000000030a007986 */ /* 0x0003e2000c101906 */
[----:B------:R-:W-:Y:S05]  /*02c0*/  @!P2 BRA `(.L_x_2) ;  /* 0xfffffffc0084a947 */ /* 0x000fea000383ffff */
[----:B------:R-:W-:Y:S05]  /*02d0*/  EXIT ;  /* 0x000000000000794d */ /* 0x000fea0003800000 */
        .weak           $__internal_0_$__cuda_sm3x_div_rn_noftz_f32_slowpath
        .type           $__internal_0_$__cuda_sm3x_div_rn_noftz_f32_slowpath,@function
        .size           $__internal_0_$__cuda_sm3x_div_rn_noftz_f32_slowpath,(.L_x_15 - $__internal_0_$__cuda_sm3x_div_rn_noftz_f32_slowpath)
$__internal_0_$__cuda_sm3x_div_rn_noftz_f32_slowpath:
[----:B------:R-:W-:Y:S01]  /*02e0*/  SHF.R.U32.HI R12, RZ, 0x17, R14 ;  /* 0x00000017ff0c7819 */ /* 0x000fe2000001160e */
[----:B------:R-:W-:Y:S01]  /*02f0*/  BSSY.RECONVERGENT B1, `(.L_x_3) ;  /* 0x0000064000017945 */ /* 0x000fe20003800200 */
[----:B------:R-:W-:Y:S02]  /*0300*/  SHF.R.U32.HI R3, RZ, 0x17, R0 ;  /* 0x00000017ff037819 */ /* 0x000fe40000011600 */
[----:B------:R-:W-:Y:S02]  /*0310*/  LOP3.LUT R12, R12, 0xff, RZ, 0xc0, !PT ;  /* 0x000000ff0c0c7812 */ /* 0x000fe400078ec0ff */
[----:B------:R-:W-:Y:S02]  /*0320*/  LOP3.LUT R16, R3, 0xff, RZ, 0xc0, !PT ;  /* 0x000000ff03107812 */ /* 0x000fe400078ec0ff */
[----:B------:R-:W-:Y:S01]  /*0330*/  MOV R13, R0 ;  /* 0x00000000000d7202 */ /* 0x000fe20000000f00 */
[----:B------:R-:W-:Y:S02]  /*0340*/  VIADD R17, R12, 0xffffffff ;  /* 0xffffffff0c117836 */ /* 0x000fe40000000000 */
[----:B------:R-:W-:-:S03]  /*0350*/  VIADD R15, R16, 0xffffffff ;  /* 0xffffffff100f7836 */ /* 0x000fc60000000000 */
[----:B------:R-:W-:-:S04]  /*0360*/  ISETP.GT.U32.AND P0, PT, R17, 0xfd, PT ;  /* 0x000000fd1100780c */ /* 0x000fc80003f04070 */
[----:B------:R-:W-:-:S13]  /*0370*/  ISETP.GT.U32.OR P0, PT, R15, 0xfd, P0 ;  /* 0x000000fd0f00780c */ /* 0x000fda0000704470 */
[----:B------:R-:W-:Y:S01]  /*0380*/  @!P0 IMAD.MOV.U32 R10, RZ, RZ, RZ ;  /* 0x000000ffff0a8224 */ /* 0x000fe200078e00ff */
[----:B------:R-:W-:Y:S06]  /*0390*/  @!P0 BRA `(.L_x_4) ;  /* 0x0000000000608947 */ /* 0x000fec0003800000 */
[----:B------:R-:W-:Y:S01]  /*03a0*/  FSETP.GTU.FTZ.AND P0, PT, |R0|, +INF , PT ;  /* 0x7f8000000000780b */ /* 0x000fe20003f1c200 */
[----:B------:R-:W-:Y:S01]  /*03b0*/  IMAD.MOV.U32 R3, RZ, RZ, R14 ;  /* 0x000000ffff037224 */ /* 0x000fe200078e000e */
[----:B------:R-:W-:-:S04]  /*03c0*/  FSETP.GTU.FTZ.AND P1, PT, |R14|, +INF , PT ;  /* 0x7f8000000e00780b */ /* 0x000fc80003f3c200 */
[----:B------:R-:W-:-:S13]  /*03d0*/  PLOP3.LUT P0, PT, P0, P1, PT, 0xf8, 0x8f ;  /* 0x00000000008f781c */ /* 0x000fda0000703f70 */
[----:B------:R-:W-:Y:S05]  /*03e0*/  @P0 BRA `(.L_x_5) ;  /* 0x00000004004c0947 */ /* 0x000fea0003800000 */
[----:B------:R-:W-:-:S13]  /*03f0*/  LOP3.LUT P0, RZ, R14, 0x7fffffff, R13, 0xc8, !PT ;  /* 0x7fffffff0eff7812 */ /* 0x000fda000780c80d */
[----:B------:R-:W-:Y:S05]  /*0400*/  @!P0 BRA `(.L_x_6) ;  /* 0x00000004003c8947 */ /* 0x000fea0003800000 */
[C---:B------:R-:W-:Y:S02]  /*0410*/  FSETP.NEU.FTZ.AND P3, PT, |R0|.reuse, +INF , PT ;  /* 0x7f8000000000780b */ /* 0x040fe40003f7d200 */
[----:B------:R-:W-:Y:S02]  /*0420*/  FSETP.NEU.FTZ.AND P1, PT, |R3|, +INF , PT ;  /* 0x7f8000000300780b */ /* 0x000fe40003f3d200 */
[----:B------:R-:W-:-:S11]  /*0430*/  FSETP.NEU.FTZ.AND P0, PT, |R0|, +INF , PT ;  /* 0x7f8000000000780b */ /* 0x000fd60003f1d200 */
[----:B------:R-:W-:Y:S05]  /*0440*/  @!P1 BRA !P3, `(.L_x_6) ;  /* 0x00000004002c9947 */ /* 0x000fea0005800000 */
[----:B------:R-:W-:-:S04]  /*0450*/  LOP3.LUT P3, RZ, R13, 0x7fffffff, RZ, 0xc0, !PT ;  /* 0x7fffffff0dff7812 */ /* 0x000fc8000786c0ff */
[----:B------:R-:W-:-:S13]  /*0460*/  PLOP3.LUT P1, PT, P1, P3, PT, 0x2f, 0xf2 ;  /* 0x0000000000f2781c */ /* 0x000fda0000f26577 */
[----:B------:R-:W-:Y:S05]  /*0470*/  @P1 BRA `(.L_x_7) ;  /* 0x0000000400181947 */ /* 0x000fea0003800000 */
[----:B------:R-:W-:-:S04]  /*0480*/  LOP3.LUT P1, RZ, R14, 0x7fffffff, RZ, 0xc0, !PT ;  /* 0x7fffffff0eff7812 */ /* 0x000fc8000782c0ff */
[----:B------:R-:W-:-:S13]  /*0490*/  PLOP3.LUT P0, PT, P0, P1, PT, 0x2f, 0xf2 ;  /* 0x0000000000f2781c */ /* 0x000fda0000702577 */
[----:B------:R-:W-:Y:S05]  /*04a0*/  @P0 BRA `(.L_x_8) ;  /* 0x0000000400000947 */ /* 0x000fea0003800000 */
[----:B------:R-:W-:Y:S02]  /*04b0*/  ISETP.GE.AND P0, PT, R15, RZ, PT ;  /* 0x000000ff0f00720c */ /* 0x000fe40003f06270 */
[----:B------:R-:W-:-:S11]  /*04c0*/  ISETP.GE.AND P1, PT, R17, RZ, PT ;  /* 0x000000ff1100720c */ /* 0x000fd60003f26270 */
[----:B------:R-:W-:Y:S02]  /*04d0*/  @P0 IMAD.MOV.U32 R10, RZ, RZ, RZ ;  /* 0x000000ffff0a0224 */ /* 0x000fe400078e00ff */
[----:B------:R-:W-:Y:S01]  /*04e0*/  @!P0 FFMA R13, R0, 1.84467440737095516160e+19, RZ ;  /* 0x5f800000000d8823 */ /* 0x000fe200000000ff */
[----:B------:R-:W-:Y:S02]  /*04f0*/  @!P0 IMAD.MOV.U32 R10, RZ, RZ, -0x40 ;  /* 0xffffffc0ff0a8424 */ /* 0x000fe400078e00ff */
[----:B------:R-:W-:Y:S02]  /*0500*/  @!P1 FFMA R14, R3, 1.84467440737095516160e+19, RZ ;  /* 0x5f800000030e9823 */ /* 0x000fe400000000ff */
[----:B------:R-:W-:-:S07]  /*0510*/  @!P1 VIADD R10, R10, 0x40 ;  /* 0x000000400a0a9836 */ /* 0x000fce0000000000 */
.L_x_4:
[----:B------:R-:W-:Y:S01]  /*0520*/  LEA R3, R12, 0xc0800000, 0x17 ;  /* 0xc08000000c037811 */ /* 0x000fe200078eb8ff */
[----:B------:R-:W-:Y:S03]  /*0530*/  BSSY.RECONVERGENT B2, `(.L_x_9) ;  /* 0x0000036000027945 */ /* 0x000fe60003800200 */
[----:B------:R-:W-:Y:S01]  /*0540*/  IADD3 R14, PT, PT, -R3, R14, RZ ;  /* 0x0000000e030e7210 */ /* 0x000fe20007ffe1ff */
[----:B------:R-:W-:-:S03]  /*0550*/  VIADD R3, R16, 0xffffff81 ;  /* 0xffffff8110037836 */ /* 0x000fc60000000000 */
[----:B------:R-:W0:Y:S01]  /*0560*/  MUFU.RCP R15, R14 ;  /* 0x0000000e000f7308 */ /* 0x000e220000001000 */
[----:B------:R-:W-:Y:S01]  /*0570*/  FADD.FTZ R17, -R14, -RZ ;  /* 0x800000ff0e117221 */ /* 0x000fe20000010100 */
[----:B------:R-:W-:-:S03]  /*0580*/  IMAD R0, R3, -0x800000, R13 ;  /* 0xff80000003007824 */ /* 0x000fc600078e020d */
[----:B0-----:R-:W-:-:S04]  /*0590*/  FFMA R16, R15, R17, 1 ;  /* 0x3f8000000f107423 */ /* 0x001fc80000000011 */
[----:B------:R-:W-:-:S04]  /*05a0*/  FFMA R18, R15, R16, R15 ;  /* 0x000000100f127223 */ /* 0x000fc8000000000f */
[----:B------:R-:W-:-:S04]  /*05b0*/  FFMA R13, R0, R18, RZ ;  /* 0x00000012000d7223 */ /* 0x000fc800000000ff */
[----:B------:R-:W-:-:S04]  /*05c0*/  FFMA R16, R17, R13, R0 ;  /* 0x0000000d11107223 */ /* 0x000fc80000000000 */
[----:B------:R-:W-:Y:S01]  /*05d0*/  FFMA R15, R18, R16, R13 ;  /* 0x00000010120f7223 */ /* 0x000fe2000000000d */
[----:B------:R-:W-:-:S03]  /*05e0*/  IADD3 R13, PT, PT, R3, 0x7f, -R12 ;  /* 0x0000007f030d7810 */ /* 0x000fc60007ffe80c */
[----:B------:R-:W-:Y:S02]  /*05f0*/  FFMA R16, R17, R15, R0 ;  /* 0x0000000f11107223 */ /* 0x000fe40000000000 */
[----:B------:R-:W-:Y:S02]  /*0600*/  IMAD.IADD R13, R13, 0x1, R10 ;  /* 0x000000010d0d7824 */ /* 0x000fe400078e020a */
[----:B------:R-:W-:-:S05]  /*0610*/  FFMA R0, R18, R16, R15 ;  /* 0x0000001012007223 */ /* 0x000fca000000000f */
[----:B------:R-:W-:-:S04]  /*0620*/  SHF.R.U32.HI R3, RZ, 0x17, R0 ;  /* 0x00000017ff037819 */ /* 0x000fc80000011600 */
[----:B------:R-:W-:-:S05]  /*0630*/  LOP3.LUT R3, R3, 0xff, RZ, 0xc0, !PT ;  /* 0x000000ff03037812 */ /* 0x000fca00078ec0ff */
[----:B------:R-:W-:-:S04]  /*0640*/  IMAD.IADD R14, R3, 0x1, R13 ;  /* 0x00000001030e7824 */ /* 0x000fc800078e020d */
[----:B------:R-:W-:-:S05]  /*0650*/  VIADD R3, R14, 0xffffffff ;  /* 0xffffffff0e037836 */ /* 0x000fca0000000000 */
[----:B------:R-:W-:-:S13]  /*0660*/  ISETP.GE.U32.AND P0, PT, R3, 0xfe, PT ;  /* 0x000000fe0300780c */ /* 0x000fda0003f06070 */
[----:B------:R-:W-:Y:S05]  /*0670*/  @!P0 BRA `(.L_x_10) ;  /* 0x0000000000808947 */ /* 0x000fea0003800000 */
[----:B------:R-:W-:-:S13]  /*0680*/  ISETP.GT.AND P0, PT, R14, 0xfe, PT ;  /* 0x000000fe0e00780c */ /* 0x000fda0003f04270 */
[----:B------:R-:W-:Y:S05]  /*0690*/  @P0 BRA `(.L_x_11) ;  /* 0x00000000006c0947 */ /* 0x000fea0003800000 */
[----:B------:R-:W-:-:S13]  /*06a0*/  ISETP.GE.AND P0, PT, R14, 0x1, PT ;  /* 0x000000010e00780c */ /* 0x000fda0003f06270 */
[----:B------:R-:W-:Y:S05]  /*06b0*/  @P0 BRA `(.L_x_12) ;  /* 0x0000000000740947 */ /* 0x000fea0003800000 */
[----:B------:R-:W-:Y:S02]  /*06c0*/  ISETP.GE.AND P0, PT, R14, -0x18, PT ;  /* 0xffffffe80e00780c */ /* 0x000fe40003f06270 */
[----:B------:R-:W-:-:S11]  /*06d0*/  LOP3.LUT R0, R0, 0x80000000, RZ, 0xc0, !PT ;  /* 0x8000000000007812 */ /* 0x000fd600078ec0ff */
[----:B------:R-:W-:Y:S05]  /*06e0*/  @!P0 BRA `(.L_x_12) ;  /* 0x0000000000688947 */ /* 0x000fea0003800000 */
[-CC-:B------:R-:W-:Y:S01]  /*06f0*/  FFMA.RZ R3, R18, R16.reuse, R15.reuse ;  /* 0x0000001012037223 */ /* 0x180fe2000000c00f */
[----:B------:R-:W-:Y:S02]  /*0700*/  VIADD R13, R14, 0x20 ;  /* 0x000000200e0d7836 */ /* 0x000fe40000000000 */
[-CC-:B------:R-:W-:Y:S01]  /*0710*/  FFMA.RM R10, R18, R16.reuse, R15.reuse ;  /* 0x00000010120a7223 */ /* 0x180fe2000000400f */
[----:B------:R-:W-:Y:S02]  /*0720*/  ISETP.NE.AND P3, PT, R14, RZ, PT ;  /* 0x000000ff0e00720c */ /* 0x000fe40003f65270 */
[----:B------:R-:W-:Y:S01]  /*0730*/  LOP3.LUT R12, R3, 0x7fffff, RZ, 0xc0, !PT ;  /* 0x007fffff030c7812 */ /* 0x000fe200078ec0ff */
[----:B------:R-:W-:Y:S01]  /*0740*/  FFMA.RP R3, R18, R16, R15 ;  /* 0x0000001012037223 */ /* 0x000fe2000000800f */
[----:B------:R-:W-:Y:S02]  /*0750*/  ISETP.NE.AND P1, PT, R14, RZ, PT ;  /* 0x000000ff0e00720c */ /* 0x000fe40003f25270 */
[----:B------:R-:W-:-:S02]  /*0760*/  LOP3.LUT R12, R12, 0x800000, RZ, 0xfc, !PT ;  /* 0x008000000c0c7812 */ /* 0x000fc400078efcff */
[----:B------:R-:W-:Y:S02]  /*0770*/  IADD3 R14, PT, PT, -R14, RZ, RZ ;  /* 0x000000ff0e0e7210 */ /* 0x000fe40007ffe1ff */
[----:B------:R-:W-:Y:S02]  /*0780*/  SHF.L.U32 R13, R12, R13, RZ ;  /* 0x0000000d0c0d7219 */ /* 0x000fe400000006ff */
[----:B------:R-:W-:Y:S02]  /*0790*/  FSETP.NEU.FTZ.AND P0, PT, R3, R10, PT ;  /* 0x0000000a0300720b */ /* 0x000fe40003f1d000 */
[----:B------:R-:W-:Y:S02]  /*07a0*/  SEL R3, R14, RZ, P3 ;  /* 0x000000ff0e037207 */ /* 0x000fe40001800000 */
[----:B------:R-:W-:Y:S02]  /*07b0*/  ISETP.NE.AND P1, PT, R13, RZ, P1 ;  /* 0x000000ff0d00720c */ /* 0x000fe40000f25270 */
[----:B------:R-:W-:-:S02]  /*07c0*/  SHF.R.U32.HI R3, RZ, R3, R12 ;  /* 0x00000003ff037219 */ /* 0x000fc4000001160c */
[----:B------:R-:W-:Y:S02]  /*07d0*/  PLOP3.LUT P0, PT, P0, P1, PT, 0xf8, 0x8f ;  /* 0x00000000008f781c */ /* 0x000fe40000703f70 */
[----:B------:R-:W-:Y:S02]  /*07e0*/  SHF.R.U32.HI R13, RZ, 0x1, R3 ;  /* 0x00000001ff0d7819 */ /* 0x000fe40000011603 */
[----:B------:R-:W-:-:S04]  /*07f0*/  SEL R10, RZ, 0x1, !P0 ;  /* 0x00000001ff0a7807 */ /* 0x000fc80004000000 */
[----:B------:R-:W-:-:S04]  /*0800*/  LOP3.LUT R10, R10, 0x1, R13, 0xf8, !PT ;  /* 0x000000010a0a7812 */ /* 0x000fc800078ef80d */
[----:B------:R-:W-:-:S05]  /*0810*/  LOP3.LUT R10, R10, R3, RZ, 0xc0, !PT ;  /* 0x000000030a0a7212 */ /* 0x000fca00078ec0ff */
[----:B------:R-:W-:-:S05]  /*0820*/  IMAD.IADD R13, R13, 0x1, R10 ;  /* 0x000000010d0d7824 */ /* 0x000fca00078e020a */
[----:B------:R-:W-:Y:S01]  /*0830*/  LOP3.LUT R0, R13, R0, RZ, 0xfc, !PT ;  /* 0x000000000d007212 */ /* 0x000fe200078efcff */
[----:B------:R-:W-:Y:S06]  /*0840*/  BRA `(.L_x_12) ;  /* 0x0000000000107947 */ /* 0x000fec0003800000 */
.L_x_11:
[----:B------:R-:W-:-:S04]  /*0850*/  LOP3.LUT R0, R0, 0x80000000, RZ, 0xc0, !PT ;  /* 0x8000000000007812 */ /* 0x000fc800078ec0ff */
[----:B------:R-:W-:Y:S01]  /*0860*/  LOP3.LUT R0, R0, 0x7f800000, RZ, 0xfc, !PT ;  /* 0x7f80000000007812 */ /* 0x000fe200078efcff */
[----:B------:R-:W-:Y:S06]  /*0870*/  BRA `(.L_x_12) ;  /* 0x0000000000047947 */ /* 0x000fec0003800000 */
.L_x_10:
[----:B------:R-:W-:-:S07]  /*0880*/  IMAD R0, R13, 0x800000, R0 ;  /* 0x008000000d007824 */ /* 0x000fce00078e0200 */
.L_x_12:
[----:B------:R-:W-:Y:S05]  /*0890*/  BSYNC.RECONVERGENT B2 ;  /* 0x0000000000027941 */ /* 0x000fea0003800200 */
.L_x_9:
[----:B------:R-:W-:Y:S05]  /*08a0*/  BRA `(.L_x_13) ;  /* 0x0000000000207947 */ /* 0x000fea0003800000 */
.L_x_8:
[----:B------:R-:W-:-:S04]  /*08b0*/  LOP3.LUT R0, R14, 0x80000000, R13, 0x48, !PT ;  /* 0x800000000e007812 */ /* 0x000fc800078e480d */
[----:B------:R-:W-:Y:S01]  /*08c0*/  LOP3.LUT R0, R0, 0x7f800000, RZ, 0xfc, !PT ;  /* 0x7f80000000007812 */ /* 0x000fe200078efcff */
[----:B------:R-:W-:Y:S06]  /*08d0*/  BRA `(.L_x_13) ;  /* 0x0000000000147947 */ /* 0x000fec0003800000 */
.L_x_7:
[----:B------:R-:W-:Y:S01]  /*08e0*/  LOP3.LUT R0, R14, 0x80000000, R13, 0x48, !PT ;  /* 0x800000000e007812 */ /* 0x000fe200078e480d */
[----:B------:R-:W-:Y:S06]  /*08f0*/  BRA `(.L_x_13) ;  /* 0x00000000000c7947 */ /* 0x000fec0003800000 */
.L_x_6:
[----:B------:R-:W0:Y:S01]  /*0900*/  MUFU.RSQ R0, -QNAN ;  /* 0xffc0000000007908 */ /* 0x000e220000001400 */
[----:B------:R-:W-:Y:S05]  /*0910*/  BRA `(.L_x_13) ;  /* 0x0000000000047947 */ /* 0x000fea0003800000 */
.L_x_5:
[----:B------:R-:W-:-:S07]  /*0920*/  FADD.FTZ R0, R0, R3 ;  /* 0x0000000300007221 */ /* 0x000fce0000010000 */
.L_x_13:
[----:B------:R-:W-:Y:S05]  /*0930*/  BSYNC.RECONVERGENT B1 ;  /* 0x0000000000017941 */ /* 0x000fea0003800200 */
.L_x_3:
[----:B------:R-:W-:Y:S02]  /*0940*/  IMAD.MOV.U32 R12, RZ, RZ, R8 ;  /* 0x000000ffff0c7224 */ /* 0x000fe400078e0008 */
[----:B------:R-:W-:-:S04]  /*0950*/  IMAD.MOV.U32 R13, RZ, RZ, 0x0 ;  /* 0x00000000ff0d7424 */ /* 0x000fc800078e00ff */
[----:B0-----:R-:W-:Y:S05]  /*0960*/  RET.REL.NODEC R12 `(_Z18grid_stride_kernelPfPKfi) ;  /* 0xfffffff40ca47950 */ /* 0x001fea0003c3ffff */
.L_x_14:
[----:B------:R-:W-:-:S00]  /*0970*/  BRA `(.L_x_14) ;  /* 0xfffffffc00fc7947 */ /* 0x000fc0000383ffff */
[----:B------:R-:W-:-:S00]  /*0980*/  NOP ;  /* 0x0000000000007918 */ /* 0x000fc00000000000 */
[----:B------:R-:W-:-:S00]  /*0990*/  NOP ;  /* 0x0000000000007918 */ /* 0x000fc00000000000 */
[----:B------:R-:W-:-:S00]  /*09a0*/  NOP ;  /* 0x0000000000007918 */ /* 0x000fc00000000000 */
[----:B------:R-:W-:-:S00]  /*09b0*/  NOP ;  /* 0x0000000000007918 */ /* 0x000fc00000000000 */
[----:B------:R-:W-:-:S00]  /*09c0*/  NOP ;  /* 0x0000000000007918 */ /* 0x000fc00000000000 */
[----:B------:R-:W-:-:S00]  /*09d0*/  NOP ;  /* 0x0000000000007918 */ /* 0x000fc00000000000 */
[----:B------:R-:W-:-:S00]  /*09e0*/  NOP ;  /* 0x0000000000007918 */ /* 0x000fc00000000000 */
[----:B------:R-:W-:-:S00]  /*09f0*/  NOP ;  /* 0x0000000000007918 */ /* 0x000fc00000000000 */
.L_x_15:


//--------------------- .nv.shared.reserved.0     --------------------------
	.section	.nv.shared.reserved.0,"aw",@nobits
	.weak		__nv_reservedSMEM_offset_0_alias
	.size		__nv_reservedSMEM_offset_0_alias, 0, 64
	.other		__nv_reservedSMEM_offset_0_alias,@"STO_CUDA_RESERVED_SHARED STV_DEFAULT"
__nv_reservedSMEM_offset_0_alias:
	.zero		0
	.zero		64


//--------------------- .nv.constant0._Z18grid_stride_kernelPfPKfi --------------------------
	.section	.nv.constant0._Z18grid_stride_kernelPfPKfi,"a",@progbits
	.sectionflags	@""
	.align	4
.nv.constant0._Z18grid_stride_kernelPfPKfi:
	.zero		916


//--------------------- SYMBOLS --------------------------

	.type		.nv.reservedSmem.offset0,@object
	.size		.nv.reservedSmem.offset0,0x4
